//
// Generated by NVIDIA NVVM Compiler
//
// Compiler Build ID: CL-36424714
// Cuda compilation tools, release 13.0, V13.0.88
// Based on NVVM 20.0.0
//

.version 9.0
.target sm_100
.address_size 64

	// .globl	convolution_layer

.visible .entry convolution_layer(
	.param .u64 .ptr .align 1 convolution_layer_param_0,
	.param .u64 .ptr .align 1 convolution_layer_param_1,
	.param .u64 .ptr .align 1 convolution_layer_param_2
)
{
	.reg .b32 	%r<6>;
	.reg .b64 	%rd<19>;
	.reg .b64 	%fd<76>;

	ld.param.u64 	%rd1, [convolution_layer_param_0];
	ld.param.u64 	%rd2, [convolution_layer_param_1];
	ld.param.u64 	%rd3, [convolution_layer_param_2];
	cvta.to.global.u64 	%rd4, %rd1;
	cvta.to.global.u64 	%rd5, %rd2;
	mov.u32 	%r1, %ctaid.x;
	mov.u32 	%r2, %tid.x;
	mov.u32 	%r3, %tid.y;
	mul.wide.u32 	%rd6, %r1, 200;
	add.s64 	%rd7, %rd5, %rd6;
	mul.lo.s32 	%r4, %r2, 5;
	mul.lo.s32 	%r5, %r3, 5;
	mul.wide.u32 	%rd8, %r4, 800;
	add.s64 	%rd9, %rd4, %rd8;
	ld.global.f64 	%fd1, [%rd7];
	mul.wide.u32 	%rd10, %r5, 8;
	add.s64 	%rd11, %rd9, %rd10;
	ld.global.f64 	%fd2, [%rd11];
	fma.rn.f64 	%fd3, %fd1, %fd2, 0d0000000000000000;
	ld.global.f64 	%fd4, [%rd7+8];
	ld.global.f64 	%fd5, [%rd11+8];
	fma.rn.f64 	%fd6, %fd4, %fd5, %fd3;
	ld.global.f64 	%fd7, [%rd7+16];
	ld.global.f64 	%fd8, [%rd11+16];
	fma.rn.f64 	%fd9, %fd7, %fd8, %fd6;
	ld.global.f64 	%fd10, [%rd7+24];
	ld.global.f64 	%fd11, [%rd11+24];
	fma.rn.f64 	%fd12, %fd10, %fd11, %fd9;
	ld.global.f64 	%fd13, [%rd7+32];
	ld.global.f64 	%fd14, [%rd11+32];
	fma.rn.f64 	%fd15, %fd13, %fd14, %fd12;
	ld.global.f64 	%fd16, [%rd7+40];
	ld.global.f64 	%fd17, [%rd11+800];
	fma.rn.f64 	%fd18, %fd16, %fd17, %fd15;
	ld.global.f64 	%fd19, [%rd7+48];
	ld.global.f64 	%fd20, [%rd11+808];
	fma.rn.f64 	%fd21, %fd19, %fd20, %fd18;
	ld.global.f64 	%fd22, [%rd7+56];
	ld.global.f64 	%fd23, [%rd11+816];
	fma.rn.f64 	%fd24, %fd22, %fd23, %fd21;
	ld.global.f64 	%fd25, [%rd7+64];
	ld.global.f64 	%fd26, [%rd11+824];
	fma.rn.f64 	%fd27, %fd25, %fd26, %fd24;
	ld.global.f64 	%fd28, [%rd7+72];
	ld.global.f64 	%fd29, [%rd11+832];
	fma.rn.f64 	%fd30, %fd28, %fd29, %fd27;
	ld.global.f64 	%fd31, [%rd7+80];
	ld.global.f64 	%fd32, [%rd11+1600];
	fma.rn.f64 	%fd33, %fd31, %fd32, %fd30;
	ld.global.f64 	%fd34, [%rd7+88];
	ld.global.f64 	%fd35, [%rd11+1608];
	fma.rn.f64 	%fd36, %fd34, %fd35, %fd33;
	ld.global.f64 	%fd37, [%rd7+96];
	ld.global.f64 	%fd38, [%rd11+1616];
	fma.rn.f64 	%fd39, %fd37, %fd38, %fd36;
	ld.global.f64 	%fd40, [%rd7+104];
	ld.global.f64 	%fd41, [%rd11+1624];
	fma.rn.f64 	%fd42, %fd40, %fd41, %fd39;
	ld.global.f64 	%fd43, [%rd7+112];
	ld.global.f64 	%fd44, [%rd11+1632];
	fma.rn.f64 	%fd45, %fd43, %fd44, %fd42;
	ld.global.f64 	%fd46, [%rd7+120];
	ld.global.f64 	%fd47, [%rd11+2400];
	fma.rn.f64 	%fd48, %fd46, %fd47, %fd45;
	ld.global.f64 	%fd49, [%rd7+128];
	ld.global.f64 	%fd50, [%rd11+2408];
	fma.rn.f64 	%fd51, %fd49, %fd50, %fd48;
	ld.global.f64 	%fd52, [%rd7+136];
	ld.global.f64 	%fd53, [%rd11+2416];
	fma.rn.f64 	%fd54, %fd52, %fd53, %fd51;
	ld.global.f64 	%fd55, [%rd7+144];
	ld.global.f64 	%fd56, [%rd11+2424];
	fma.rn.f64 	%fd57, %fd55, %fd56, %fd54;
	ld.global.f64 	%fd58, [%rd7+152];
	ld.global.f64 	%fd59, [%rd11+2432];
	fma.rn.f64 	%fd60, %fd58, %fd59, %fd57;
	ld.global.f64 	%fd61, [%rd7+160];
	ld.global.f64 	%fd62, [%rd11+3200];
	fma.rn.f64 	%fd63, %fd61, %fd62, %fd60;
	ld.global.f64 	%fd64, [%rd7+168];
	ld.global.f64 	%fd65, [%rd11+3208];
	fma.rn.f64 	%fd66, %fd64, %fd65, %fd63;
	ld.global.f64 	%fd67, [%rd7+176];
	ld.global.f64 	%fd68, [%rd11+3216];
	fma.rn.f64 	%fd69, %fd67, %fd68, %fd66;
	ld.global.f64 	%fd70, [%rd7+184];
	ld.global.f64 	%fd71, [%rd11+3224];
	fma.rn.f64 	%fd72, %fd70, %fd71, %fd69;
	ld.global.f64 	%fd73, [%rd7+192];
	ld.global.f64 	%fd74, [%rd11+3232];
	fma.rn.f64 	%fd75, %fd73, %fd74, %fd72;
	cvta.to.global.u64 	%rd12, %rd3;
	mul.wide.u32 	%rd13, %r1, 3200;
	add.s64 	%rd14, %rd12, %rd13;
	mul.wide.u32 	%rd15, %r2, 160;
	add.s64 	%rd16, %rd14, %rd15;
	mul.wide.u32 	%rd17, %r3, 8;
	add.s64 	%rd18, %rd16, %rd17;
	st.global.f64 	[%rd18], %fd75;
	ret;

}
	// .globl	relu_layer
.visible .entry relu_layer(
	.param .u64 .ptr .align 1 relu_layer_param_0
)
{
	.reg .pred 	%p<2>;
	.reg .b32 	%r<4>;
	.reg .b64 	%rd<10>;
	.reg .b64 	%fd<2>;

	ld.param.u64 	%rd2, [relu_layer_param_0];
	cvta.to.global.u64 	%rd3, %rd2;
	mov.u32 	%r1, %ctaid.x;
	mov.u32 	%r2, %tid.x;
	mov.u32 	%r3, %tid.y;
	mul.wide.u32 	%rd4, %r1, 3200;
	add.s64 	%rd5, %rd3, %rd4;
	mul.wide.u32 	%rd6, %r2, 160;
	add.s64 	%rd7, %rd5, %rd6;
	mul.wide.u32 	%rd8, %r3, 8;
	add.s64 	%rd1, %rd7, %rd8;
	ld.global.f64 	%fd1, [%rd1];
	setp.geu.f64 	%p1, %fd1, 0d0000000000000000;
	@%p1 bra 	$L__BB1_2;
	mov.b64 	%rd9, 0;
	st.global.u64 	[%rd1], %rd9;
$L__BB1_2:
	ret;

}
	// .globl	output_layer_for_single_output
.visible .entry output_layer_for_single_output(
	.param .u64 .ptr .align 1 output_layer_for_single_output_param_0,
	.param .u64 .ptr .align 1 output_layer_for_single_output_param_1,
	.param .u64 .ptr .align 1 output_layer_for_single_output_param_2,
	.param .u64 .ptr .align 1 output_layer_for_single_output_param_3
)
{
	.local .align 16 .b8 	__local_depot2[1680];
	.reg .b64 	%SP;
	.reg .b64 	%SPL;
	.reg .pred 	%p<5>;
	.reg .b32 	%r<20>;
	.reg .b64 	%rd<44>;
	.reg .b64 	%fd<104>;

	mov.u64 	%SPL, __local_depot2;
	ld.param.u64 	%rd10, [output_layer_for_single_output_param_0];
	ld.param.u64 	%rd11, [output_layer_for_single_output_param_1];
	ld.param.u64 	%rd12, [output_layer_for_single_output_param_2];
	ld.param.u64 	%rd9, [output_layer_for_single_output_param_3];
	cvta.to.global.u64 	%rd1, %rd11;
	cvta.to.global.u64 	%rd13, %rd10;
	cvta.to.global.u64 	%rd14, %rd12;
	add.u64 	%rd2, %SPL, 0;
	add.u64 	%rd3, %SPL, 1600;
	ld.global.u32 	%r8, [%rd14];
	mul.wide.s32 	%rd17, %r8, 32000;
	add.s64 	%rd18, %rd1, %rd17;
	mov.u32 	%r1, %ctaid.x;
	mul.wide.u32 	%rd19, %r1, 3200;
	add.s64 	%rd20, %rd13, %rd19;
	mov.u32 	%r2, %tid.x;
	mul.wide.u32 	%rd21, %r2, 160;
	add.s64 	%rd22, %rd20, %rd21;
	mov.u32 	%r3, %tid.y;
	mul.wide.u32 	%rd23, %r3, 8;
	add.s64 	%rd24, %rd22, %rd23;
	ld.global.f64 	%fd1, [%rd24];
	mad.lo.s32 	%r9, %r2, 20, %r3;
	mad.lo.s32 	%r10, %r1, 400, %r9;
	mul.wide.u32 	%rd25, %r10, 8;
	add.s64 	%rd26, %rd18, %rd25;
	ld.global.f64 	%fd2, [%rd26];
	mul.f64 	%fd3, %fd1, %fd2;
	st.global.f64 	[%rd26], %fd3;
	ld.global.u32 	%r4, [%rd14];
	or.b32  	%r11, %r1, %r2;
	or.b32  	%r5, %r11, %r3;
	setp.ne.s32 	%p1, %r5, 0;
	@%p1 bra 	$L__BB2_3;
	mul.wide.s32 	%rd27, %r4, 32000;
	add.s64 	%rd28, %rd27, %rd1;
	add.s64 	%rd42, %rd28, 80;
	mov.b32 	%r19, 0;
	mov.u64 	%rd43, %rd2;
$L__BB2_2:
	ld.global.f64 	%fd4, [%rd42+-80];
	add.f64 	%fd5, %fd4, 0d0000000000000000;
	ld.global.f64 	%fd6, [%rd42+-72];
	add.f64 	%fd7, %fd5, %fd6;
	ld.global.f64 	%fd8, [%rd42+-64];
	add.f64 	%fd9, %fd7, %fd8;
	ld.global.f64 	%fd10, [%rd42+-56];
	add.f64 	%fd11, %fd9, %fd10;
	ld.global.f64 	%fd12, [%rd42+-48];
	add.f64 	%fd13, %fd11, %fd12;
	ld.global.f64 	%fd14, [%rd42+-40];
	add.f64 	%fd15, %fd13, %fd14;
	ld.global.f64 	%fd16, [%rd42+-32];
	add.f64 	%fd17, %fd15, %fd16;
	ld.global.f64 	%fd18, [%rd42+-24];
	add.f64 	%fd19, %fd17, %fd18;
	ld.global.f64 	%fd20, [%rd42+-16];
	add.f64 	%fd21, %fd19, %fd20;
	ld.global.f64 	%fd22, [%rd42+-8];
	add.f64 	%fd23, %fd21, %fd22;
	ld.global.f64 	%fd24, [%rd42];
	add.f64 	%fd25, %fd23, %fd24;
	ld.global.f64 	%fd26, [%rd42+8];
	add.f64 	%fd27, %fd25, %fd26;
	ld.global.f64 	%fd28, [%rd42+16];
	add.f64 	%fd29, %fd27, %fd28;
	ld.global.f64 	%fd30, [%rd42+24];
	add.f64 	%fd31, %fd29, %fd30;
	ld.global.f64 	%fd32, [%rd42+32];
	add.f64 	%fd33, %fd31, %fd32;
	ld.global.f64 	%fd34, [%rd42+40];
	add.f64 	%fd35, %fd33, %fd34;
	ld.global.f64 	%fd36, [%rd42+48];
	add.f64 	%fd37, %fd35, %fd36;
	ld.global.f64 	%fd38, [%rd42+56];
	add.f64 	%fd39, %fd37, %fd38;
	ld.global.f64 	%fd40, [%rd42+64];
	add.f64 	%fd41, %fd39, %fd40;
	ld.global.f64 	%fd42, [%rd42+72];
	add.f64 	%fd43, %fd41, %fd42;
	st.local.f64 	[%rd43], %fd43;
	add.s32 	%r19, %r19, 1;
	add.s64 	%rd43, %rd43, 8;
	add.s64 	%rd42, %rd42, 160;
	setp.ne.s32 	%p2, %r19, 200;
	@%p2 bra 	$L__BB2_2;
$L__BB2_3:
	or.b32  	%r13, %r2, %r3;
	setp.ne.s32 	%p3, %r13, 0;
	@%p3 bra 	$L__BB2_5;
	mul.lo.s32 	%r14, %r1, 20;
	mul.wide.u32 	%rd29, %r14, 8;
	add.s64 	%rd30, %rd2, %rd29;
	ld.local.v2.f64 	{%fd44, %fd45}, [%rd30];
	add.f64 	%fd46, %fd44, 0d0000000000000000;
	add.f64 	%fd47, %fd46, %fd45;
	ld.local.v2.f64 	{%fd48, %fd49}, [%rd30+16];
	add.f64 	%fd50, %fd47, %fd48;
	add.f64 	%fd51, %fd50, %fd49;
	add.s32 	%r15, %r14, 4;
	mul.wide.u32 	%rd31, %r15, 8;
	add.s64 	%rd32, %rd2, %rd31;
	ld.local.v2.f64 	{%fd52, %fd53}, [%rd32];
	add.f64 	%fd54, %fd51, %fd52;
	add.f64 	%fd55, %fd54, %fd53;
	ld.local.v2.f64 	{%fd56, %fd57}, [%rd32+16];
	add.f64 	%fd58, %fd55, %fd56;
	add.f64 	%fd59, %fd58, %fd57;
	add.s32 	%r16, %r14, 8;
	mul.wide.u32 	%rd33, %r16, 8;
	add.s64 	%rd34, %rd2, %rd33;
	ld.local.v2.f64 	{%fd60, %fd61}, [%rd34];
	add.f64 	%fd62, %fd59, %fd60;
	add.f64 	%fd63, %fd62, %fd61;
	ld.local.v2.f64 	{%fd64, %fd65}, [%rd34+16];
	add.f64 	%fd66, %fd63, %fd64;
	add.f64 	%fd67, %fd66, %fd65;
	add.s32 	%r17, %r14, 12;
	mul.wide.u32 	%rd35, %r17, 8;
	add.s64 	%rd36, %rd2, %rd35;
	ld.local.v2.f64 	{%fd68, %fd69}, [%rd36];
	add.f64 	%fd70, %fd67, %fd68;
	add.f64 	%fd71, %fd70, %fd69;
	ld.local.v2.f64 	{%fd72, %fd73}, [%rd36+16];
	add.f64 	%fd74, %fd71, %fd72;
	add.f64 	%fd75, %fd74, %fd73;
	add.s32 	%r18, %r14, 16;
	mul.wide.u32 	%rd37, %r18, 8;
	add.s64 	%rd38, %rd2, %rd37;
	ld.local.v2.f64 	{%fd76, %fd77}, [%rd38];
	add.f64 	%fd78, %fd75, %fd76;
	add.f64 	%fd79, %fd78, %fd77;
	ld.local.v2.f64 	{%fd80, %fd81}, [%rd38+16];
	add.f64 	%fd82, %fd79, %fd80;
	add.f64 	%fd83, %fd82, %fd81;
	mul.wide.u32 	%rd39, %r1, 8;
	add.s64 	%rd40, %rd3, %rd39;
	st.local.f64 	[%rd40], %fd83;
$L__BB2_5:
	setp.ne.s32 	%p4, %r5, 0;
	@%p4 bra 	$L__BB2_7;
	ld.local.v2.f64 	{%fd84, %fd85}, [%rd3];
	add.f64 	%fd86, %fd84, 0d0000000000000000;
	add.f64 	%fd87, %fd86, %fd85;
	ld.local.v2.f64 	{%fd88, %fd89}, [%rd3+16];
	add.f64 	%fd90, %fd87, %fd88;
	add.f64 	%fd91, %fd90, %fd89;
	ld.local.v2.f64 	{%fd92, %fd93}, [%rd3+32];
	add.f64 	%fd94, %fd91, %fd92;
	add.f64 	%fd95, %fd94, %fd93;
	ld.local.v2.f64 	{%fd96, %fd97}, [%rd3+48];
	add.f64 	%fd98, %fd95, %fd96;
	add.f64 	%fd99, %fd98, %fd97;
	ld.local.v2.f64 	{%fd100, %fd101}, [%rd3+64];
	add.f64 	%fd102, %fd99, %fd100;
	add.f64 	%fd103, %fd102, %fd101;
	cvta.to.global.u64 	%rd41, %rd9;
	st.global.f64 	[%rd41], %fd103;
$L__BB2_7:
	ret;

}


// ===== COMPILED SASS (sm_100) =====

	.target	sm_100

	.elftype	@"ET_EXEC"


//--------------------- .note.nv.tkinfo           --------------------------
	.section	.note.nv.tkinfo,"",@"SHT_NOTE"
	.sectionflags	@"SHF_NOTE_NV_TKINFO"
	.tkinfo
        /*0018*/ 	.word	0x00000002
        /*0030*/ 	.string	""
        /*0030*/ 	.string	"ptxas"
        /*0030*/ 	.string	"Cuda compilation tools, release 13.0, V13.0.88"
        /*0030*/ 	.string	"Build cuda_13.0.r13.0/compiler.36424714_0"
        /*0030*/ 	.string	"-arch sm_100 -m 64 "



//--------------------- .note.nv.cuinfo           --------------------------
	.section	.note.nv.cuinfo,"",@"SHT_NOTE"
	.sectionflags	@"SHF_NOTE_NV_CUINFO"
        /*0018*/ 	.short	0x0002
        /*001a*/ 	.short	0x0064
        /*001c*/ 	.short	0x0082
	.zero		2


//--------------------- .nv.info                  --------------------------
	.section	.nv.info,"",@"SHT_CUDA_INFO"
	.align	4


	//----- nvinfo : EIATTR_REGCOUNT
	.align		4
        /*0000*/ 	.byte	0x04, 0x2f
        /*0002*/ 	.short	(.L_1 - .L_0)
	.align		4
.L_0:
        /*0004*/ 	.word	index@(convolution_layer)
        /*0008*/ 	.word	0x00000020


	//----- nvinfo : EIATTR_FRAME_SIZE
	.align		4
.L_1:
        /*000c*/ 	.byte	0x04, 0x11
        /*000e*/ 	.short	(.L_3 - .L_2)
	.align		4
.L_2:
        /*0010*/ 	.word	index@(convolution_layer)
        /*0014*/ 	.word	0x00000000


	//----- nvinfo : EIATTR_REGCOUNT
	.align		4
.L_3:
        /*0018*/ 	.byte	0x04, 0x2f
        /*001a*/ 	.short	(.L_5 - .L_4)
	.align		4
.L_4:
        /*001c*/ 	.word	index@(relu_layer)
        /*0020*/ 	.word	0x0000000c


	//----- nvinfo : EIATTR_FRAME_SIZE
	.align		4
.L_5:
        /*0024*/ 	.byte	0x04, 0x11
        /*0026*/ 	.short	(.L_7 - .L_6)
	.align		4
.L_6:
        /*0028*/ 	.word	index@(relu_layer)
        /*002c*/ 	.word	0x00000000


	//----- nvinfo : EIATTR_REGCOUNT
	.align		4
.L_7:
        /*0030*/ 	.byte	0x04, 0x2f
        /*0032*/ 	.short	(.L_9 - .L_8)
	.align		4
.L_8:
        /*0034*/ 	.word	index@(output_layer_for_single_output)
        /*0038*/ 	.word	0x00000020


	//----- nvinfo : EIATTR_FRAME_SIZE
	.align		4
.L_9:
        /*003c*/ 	.byte	0x04, 0x11
        /*003e*/ 	.short	(.L_11 - .L_10)
	.align		4
.L_10:
        /*0040*/ 	.word	index@(output_layer_for_single_output)
        /*0044*/ 	.word	0x00000690


	//----- nvinfo : EIATTR_MIN_STACK_SIZE
	.align		4
.L_11:
        /*0048*/ 	.byte	0x04, 0x12
        /*004a*/ 	.short	(.L_13 - .L_12)
	.align		4
.L_12:
        /*004c*/ 	.word	index@(output_layer_for_single_output)
        /*0050*/ 	.word	0x00000690


	//----- nvinfo : EIATTR_MIN_STACK_SIZE
	.align		4
.L_13:
        /*0054*/ 	.byte	0x04, 0x12
        /*0056*/ 	.short	(.L_15 - .L_14)
	.align		4
.L_14:
        /*0058*/ 	.word	index@(relu_layer)
        /*005c*/ 	.word	0x00000000


	//----- nvinfo : EIATTR_MIN_STACK_SIZE
	.align		4
.L_15:
        /*0060*/ 	.byte	0x04, 0x12
        /*0062*/ 	.short	(.L_17 - .L_16)
	.align		4
.L_16:
        /*0064*/ 	.word	index@(convolution_layer)
        /*0068*/ 	.word	0x00000000
.L_17:


//--------------------- .nv.compat                --------------------------
	.section	.nv.compat,"",@"SHT_CUDA_COMPAT_INFO"
	.align	4
        /*0000*/ 	.byte	0x02, 0x09, 0x00, 0x00, 0x02, 0x02, 0x01, 0x00, 0x02, 0x05, 0x05, 0x00, 0x03, 0x07, 0x01, 0x01
        /*0010*/ 	.byte	0x02, 0x03, 0x00, 0x00, 0x02, 0x06, 0x01, 0x00, 0x04, 0x0b, 0x08, 0x00, 0x01, 0x00, 0x00, 0x00
        /*0020*/ 	.byte	0x00, 0x00, 0x00, 0x00


//--------------------- .nv.info.output_layer_for_single_output --------------------------
	.section	.nv.info.output_layer_for_single_output,"",@"SHT_CUDA_INFO"
	.sectionflags	@""
	.align	4


	//----- nvinfo : EIATTR_CUDA_API_VERSION
	.align		4
        /*0000*/ 	.byte	0x04, 0x37
        /*0002*/ 	.short	(.L_19 - .L_18)
.L_18:
        /*0004*/ 	.word	0x00000082


	//----- nvinfo : EIATTR_KPARAM_INFO
	.align		4
.L_19:
        /*0008*/ 	.byte	0x04, 0x17
        /*000a*/ 	.short	(.L_21 - .L_20)
.L_20:
        /*000c*/ 	.word	0x00000000
        /*0010*/ 	.short	0x0003
        /*0012*/ 	.short	0x0018
        /*0014*/ 	.byte	0x00, 0xf5, 0x21, 0x00


	//----- nvinfo : EIATTR_KPARAM_INFO
	.align		4
.L_21:
        /*0018*/ 	.byte	0x04, 0x17
        /*001a*/ 	.short	(.L_23 - .L_22)
.L_22:
        /*001c*/ 	.word	0x00000000
        /*0020*/ 	.short	0x0002
        /*0022*/ 	.short	0x0010
        /*0024*/ 	.byte	0x00, 0xf5, 0x21, 0x00


	//----- nvinfo : EIATTR_KPARAM_INFO
	.align		4
.L_23:
        /*0028*/ 	.byte	0x04, 0x17
        /*002a*/ 	.short	(.L_25 - .L_24)
.L_24:
        /*002c*/ 	.word	0x00000000
        /*0030*/ 	.short	0x0001
        /*0032*/ 	.short	0x0008
        /*0034*/ 	.byte	0x00, 0xf5, 0x21, 0x00


	//----- nvinfo : EIATTR_KPARAM_INFO
	.align		4
.L_25:
        /*0038*/ 	.byte	0x04, 0x17
        /*003a*/ 	.short	(.L_27 - .L_26)
.L_26:
        /*003c*/ 	.word	0x00000000
        /*0040*/ 	.short	0x0000
        /*0042*/ 	.short	0x0000
        /*0044*/ 	.byte	0x00, 0xf5, 0x21, 0x00


	//----- nvinfo : EIATTR_SPARSE_MMA_MASK
	.align		4
.L_27:
        /*0048*/ 	.byte	0x03, 0x50
        /*004a*/ 	.short	0x0000


	//----- nvinfo : EIATTR_MAXREG_COUNT
	.align		4
        /*004c*/ 	.byte	0x03, 0x1b
        /*004e*/ 	.short	0x00ff


	//----- nvinfo : EIATTR_MERCURY_ISA_VERSION
	.align		4
        /*0050*/ 	.byte	0x03, 0x5f
        /*0052*/ 	.short	0x0101


	//----- nvinfo : EIATTR_VRC_CTA_INIT_COUNT
	.align		4
        /*0054*/ 	.byte	0x02, 0x4a
	.zero		1
	.zero		1


	//----- nvinfo : EIATTR_EXIT_INSTR_OFFSETS
	.align		4
        /*0058*/ 	.byte	0x04, 0x1c
        /*005a*/ 	.short	(.L_29 - .L_28)


	//   ....[0]....
.L_28:
        /*005c*/ 	.word	0x00001230


	//   ....[1]....
        /*0060*/ 	.word	0x00001350


	//----- nvinfo : EIATTR_CRS_STACK_SIZE
	.align		4
.L_29:
        /*0064*/ 	.byte	0x04, 0x1e
        /*0066*/ 	.short	(.L_31 - .L_30)
.L_30:
        /*0068*/ 	.word	0x00000000


	//----- nvinfo : EIATTR_CBANK_PARAM_SIZE
	.align		4
.L_31:
        /*006c*/ 	.byte	0x03, 0x19
        /*006e*/ 	.short	0x0020


	//----- nvinfo : EIATTR_PARAM_CBANK
	.align		4
        /*0070*/ 	.byte	0x04, 0x0a
        /*0072*/ 	.short	(.L_33 - .L_32)
	.align		4
.L_32:
        /*0074*/ 	.word	index@(.nv.constant0.output_layer_for_single_output)
        /*0078*/ 	.short	0x0380
        /*007a*/ 	.short	0x0020


	//----- nvinfo : EIATTR_SW_WAR
	.align		4
.L_33:
        /*007c*/ 	.byte	0x04, 0x36
        /*007e*/ 	.short	(.L_35 - .L_34)
.L_34:
        /*0080*/ 	.word	0x00000008
.L_35:


//--------------------- .nv.info.relu_layer       --------------------------
	.section	.nv.info.relu_layer,"",@"SHT_CUDA_INFO"
	.sectionflags	@""
	.align	4


	//----- nvinfo : EIATTR_CUDA_API_VERSION
	.align		4
        /*0000*/ 	.byte	0x04, 0x37
        /*0002*/ 	.short	(.L_37 - .L_36)
.L_36:
        /*0004*/ 	.word	0x00000082


	//----- nvinfo : EIATTR_KPARAM_INFO
	.align		4
.L_37:
        /*0008*/ 	.byte	0x04, 0x17
        /*000a*/ 	.short	(.L_39 - .L_38)
.L_38:
        /*000c*/ 	.word	0x00000000
        /*0010*/ 	.short	0x0000
        /*0012*/ 	.short	0x0000
        /*0014*/ 	.byte	0x00, 0xf5, 0x21, 0x00


	//----- nvinfo : EIATTR_SPARSE_MMA_MASK
	.align		4
.L_39:
        /*0018*/ 	.byte	0x03, 0x50
        /*001a*/ 	.short	0x0000


	//----- nvinfo : EIATTR_MAXREG_COUNT
	.align		4
        /*001c*/ 	.byte	0x03, 0x1b
        /*001e*/ 	.short	0x00ff


	//----- nvinfo : EIATTR_MERCURY_ISA_VERSION
	.align		4
        /*0020*/ 	.byte	0x03, 0x5f
        /*0022*/ 	.short	0x0101


	//----- nvinfo : EIATTR_VRC_CTA_INIT_COUNT
	.align		4
        /*0024*/ 	.byte	0x02, 0x4a
	.zero		1
	.zero		1


	//----- nvinfo : EIATTR_EXIT_INSTR_OFFSETS
	.align		4
        /*0028*/ 	.byte	0x04, 0x1c
        /*002a*/ 	.short	(.L_41 - .L_40)


	//   ....[0]....
.L_40:
        /*002c*/ 	.word	0x000000b0


	//   ....[1]....
        /*0030*/ 	.word	0x000000d0


	//----- nvinfo : EIATTR_CBANK_PARAM_SIZE
	.align		4
.L_41:
        /*0034*/ 	.byte	0x03, 0x19
        /*0036*/ 	.short	0x0008


	//----- nvinfo : EIATTR_PARAM_CBANK
	.align		4
        /*0038*/ 	.byte	0x04, 0x0a
        /*003a*/ 	.short	(.L_43 - .L_42)
	.align		4
.L_42:
        /*003c*/ 	.word	index@(.nv.constant0.relu_layer)
        /*0040*/ 	.short	0x0380
        /*0042*/ 	.short	0x0008


	//----- nvinfo : EIATTR_SW_WAR
	.align		4
.L_43:
        /*0044*/ 	.byte	0x04, 0x36
        /*0046*/ 	.short	(.L_45 - .L_44)
.L_44:
        /*0048*/ 	.word	0x00000008
.L_45:


//--------------------- .nv.info.convolution_layer --------------------------
	.section	.nv.info.convolution_layer,"",@"SHT_CUDA_INFO"
	.sectionflags	@""
	.align	4


	//----- nvinfo : EIATTR_CUDA_API_VERSION
	.align		4
        /*0000*/ 	.byte	0x04, 0x37
        /*0002*/ 	.short	(.L_47 - .L_46)
.L_46:
        /*0004*/ 	.word	0x00000082


	//----- nvinfo : EIATTR_KPARAM_INFO
	.align		4
.L_47:
        /*0008*/ 	.byte	0x04, 0x17
        /*000a*/ 	.short	(.L_49 - .L_48)
.L_48:
        /*000c*/ 	.word	0x00000000
        /*0010*/ 	.short	0x0002
        /*0012*/ 	.short	0x0010
        /*0014*/ 	.byte	0x00, 0xf5, 0x21, 0x00


	//----- nvinfo : EIATTR_KPARAM_INFO
	.align		4
.L_49:
        /*0018*/ 	.byte	0x04, 0x17
        /*001a*/ 	.short	(.L_51 - .L_50)
.L_50:
        /*001c*/ 	.word	0x00000000
        /*0020*/ 	.short	0x0001
        /*0022*/ 	.short	0x0008
        /*0024*/ 	.byte	0x00, 0xf5, 0x21, 0x00


	//----- nvinfo : EIATTR_KPARAM_INFO
	.align		4
.L_51:
        /*0028*/ 	.byte	0x04, 0x17
        /*002a*/ 	.short	(.L_53 - .L_52)
.L_52:
        /*002c*/ 	.word	0x00000000
        /*0030*/ 	.short	0x0000
        /*0032*/ 	.short	0x0000
        /*0034*/ 	.byte	0x00, 0xf5, 0x21, 0x00


	//----- nvinfo : EIATTR_SPARSE_MMA_MASK
	.align		4
.L_53:
        /*0038*/ 	.byte	0x03, 0x50
        /*003a*/ 	.short	0x0000


	//----- nvinfo : EIATTR_MAXREG_COUNT
	.align		4
        /*003c*/ 	.byte	0x03, 0x1b
        /*003e*/ 	.short	0x00ff


	//----- nvinfo : EIATTR_MERCURY_ISA_VERSION
	.align		4
        /*0040*/ 	.byte	0x03, 0x5f
        /*0042*/ 	.short	0x0101


	//----- nvinfo : EIATTR_VRC_CTA_INIT_COUNT
	.align		4
        /*0044*/ 	.byte	0x02, 0x4a
	.zero		1
	.zero		1


	//----- nvinfo : EIATTR_EXIT_INSTR_OFFSETS
	.align		4
        /*0048*/ 	.byte	0x04, 0x1c
        /*004a*/ 	.short	(.L_55 - .L_54)


	//   ....[0]....
.L_54:
        /*004c*/ 	.word	0x000005c0


	//----- nvinfo : EIATTR_CBANK_PARAM_SIZE
	.align		4
.L_55:
        /*0050*/ 	.byte	0x03, 0x19
        /*0052*/ 	.short	0x0018


	//----- nvinfo : EIATTR_PARAM_CBANK
	.align		4
        /*0054*/ 	.byte	0x04, 0x0a
        /*0056*/ 	.short	(.L_57 - .L_56)
	.align		4
.L_56:
        /*0058*/ 	.word	index@(.nv.constant0.convolution_layer)
        /*005c*/ 	.short	0x0380
        /*005e*/ 	.short	0x0018


	//----- nvinfo : EIATTR_SW_WAR
	.align		4
.L_57:
        /*0060*/ 	.byte	0x04, 0x36
        /*0062*/ 	.short	(.L_59 - .L_58)
.L_58:
        /*0064*/ 	.word	0x00000008
.L_59:


//--------------------- .nv.callgraph             --------------------------
	.section	.nv.callgraph,"",@"SHT_CUDA_CALLGRAPH"
	.align	4
	.sectionentsize	8
	.align		4
        /*0000*/ 	.word	0x00000000
	.align		4
        /*0004*/ 	.word	0xffffffff
	.align		4
        /*0008*/ 	.word	0x00000000
	.align		4
        /*000c*/ 	.word	0xfffffffe
	.align		4
        /*0010*/ 	.word	0x00000000
	.align		4
        /*0014*/ 	.word	0xfffffffd
	.align		4
        /*0018*/ 	.word	0x00000000
	.align		4
        /*001c*/ 	.word	0xfffffffc


//--------------------- .text.output_layer_for_single_output --------------------------
	.section	.text.output_layer_for_single_output,"ax",@progbits
	.align	128
        .global         output_layer_for_single_output
        .type           output_layer_for_single_output,@function
        .size           output_layer_for_single_output,(.L_x_8 - output_layer_for_single_output)
        .other          output_layer_for_single_output,@"STO_CUDA_ENTRY STV_DEFAULT"
output_layer_for_single_output:
.text.output_layer_for_single_output:
[----:B------:R-:W0:Y:S08]  /*0000*/  LDC R1, c[0x0][0x37c] ;  /* 0x0000df00ff017b82 */ /* 0x000e300000000800 */
[----:B------:R-:W1:Y:S01]  /*0010*/  LDC.64 R4, c[0x0][0x390] ;  /* 0x0000e400ff047b82 */ /* 0x000e620000000a00 */
[----:B------:R-:W1:Y:S01]  /*0020*/  LDCU.64 UR6, c[0x0][0x358] ;  /* 0x00006b00ff0677ac */ /* 0x000e620008000a00 */
[----:B------:R-:W2:Y:S01]  /*0030*/  S2R R0, SR_CTAID.X ;  /* 0x0000000000007919 */ /* 0x000ea20000002500 */
[----:B0-----:R-:W-:Y:S01]  /*0040*/  IADD3 R1, PT, PT, R1, -0x690, RZ ;  /* 0xfffff97001017810 */ /* 0x001fe20007ffe0ff */
[----:B------:R-:W0:Y:S04]  /*0050*/  S2R R13, SR_TID.X ;  /* 0x00000000000d7919 */ /* 0x000e280000002100 */
[----:B------:R-:W2:Y:S01]  /*0060*/  LDC.64 R8, c[0x0][0x380] ;  /* 0x0000e000ff087b82 */ /* 0x000ea20000000a00 */
[----:B------:R-:W3:Y:S07]  /*0070*/  S2R R14, SR_TID.Y ;  /* 0x00000000000e7919 */ /* 0x000eee0000002200 */
[----:B------:R-:W4:Y:S01]  /*0080*/  LDC.64 R2, c[0x0][0x388] ;  /* 0x0000e200ff027b82 */ /* 0x000f220000000a00 */
[----:B-1----:R-:W4:Y:S01]  /*0090*/  LDG.E R7, desc[UR6][R4.64] ;  /* 0x0000000604077981 */ /* 0x002f22000c1e1900 */
[----:B--2---:R-:W-:-:S04]  /*00a0*/  IMAD.WIDE.U32 R8, R0, 0xc80, R8 ;  /* 0x00000c8000087825 */ /* 0x004fc800078e0008 */
[----:B0-----:R-:W-:-:S04]  /*00b0*/  IMAD.WIDE.U32 R8, R13, 0xa0, R8 ;  /* 0x000000a00d087825 */ /* 0x001fc800078e0008 */
[----:B---3--:R-:W-:Y:S02]  /*00c0*/  IMAD R11, R13, 0x14, R14 ;  /* 0x000000140d0b7824 */ /* 0x008fe400078e020e */
[----:B------:R-:W-:-:S04]  /*00d0*/  IMAD.WIDE.U32 R8, R14, 0x8, R8 ;  /* 0x000000080e087825 */ /* 0x000fc800078e0008 */
[----:B------:R-:W-:Y:S02]  /*00e0*/  IMAD R11, R0, 0x190, R11 ;  /* 0x00000190000b7824 */ /* 0x000fe400078e020b */
[----:B------:R-:W2:Y:S01]  /*00f0*/  LDG.E.64 R8, desc[UR6][R8.64] ;  /* 0x0000000608087981 */ /* 0x000ea2000c1e1b00 */
[----:B----4-:R-:W-:-:S04]  /*0100*/  IMAD.WIDE R6, R7, 0x7d00, R2 ;  /* 0x00007d0007067825 */ /* 0x010fc800078e0202 */
[----:B------:R-:W-:-:S05]  /*0110*/  IMAD.WIDE.U32 R6, R11, 0x8, R6 ;  /* 0x000000080b067825 */ /* 0x000fca00078e0006 */
[----:B------:R-:W2:Y:S01]  /*0120*/  LDG.E.64 R10, desc[UR6][R6.64] ;  /* 0x00000006060a7981 */ /* 0x000ea2000c1e1b00 */
[----:B------:R-:W-:-:S04]  /*0130*/  LOP3.LUT R12, R0, R13, RZ, 0xfc, !PT ;  /* 0x0000000d000c7212 */ /* 0x000fc800078efcff */
[----:B------:R-:W-:Y:S01]  /*0140*/  LOP3.LUT P2, R12, R12, RZ, R14, 0xfa, !PT ;  /* 0x000000ff0c0c7212 */ /* 0x000fe2000784fa0e */
[----:B------:R-:W-:Y:S01]  /*0150*/  BSSY.RECONVERGENT B0, `(.L_x_0) ;  /* 0x00000df000007945 */ /* 0x000fe20003800200 */
[----:B------:R-:W-:Y:S02]  /*0160*/  LOP3.LUT P0, RZ, R13, R14, RZ, 0xfc, !PT ;  /* 0x0000000e0dff7212 */ /* 0x000fe4000780fcff */
[----:B------:R-:W-:Y:S01]  /*0170*/  ISETP.NE.AND P1, PT, R12, RZ, PT ;  /* 0x000000ff0c00720c */ /* 0x000fe20003f25270 */
[----:B--2---:R-:W-:-:S07]  /*0180*/  DMUL R10, R8, R10 ;  /* 0x0000000a080a7228 */ /* 0x004fce0000000000 */
[----:B------:R0:W-:Y:S01]  /*0190*/  STG.E.64 desc[UR6][R6.64], R10 ;  /* 0x0000000a06007986 */ /* 0x0001e2000c101b06 */
[----:B------:R-:W-:Y:S05]  /*01a0*/  @P2 BRA `(.L_x_1) ;  /* 0x0000000c00642947 */ /* 0x000fea0003800000 */
[----:B------:R-:W2:Y:S01]  /*01b0*/  LDG.E R5, desc[UR6][R4.64] ;  /* 0x0000000604057981 */ /* 0x000ea2000c1e1900 */
[----:B------:R-:W-:Y:S01]  /*01c0*/  UMOV UR4, URZ ;  /* 0x000000ff00047c82 */ /* 0x000fe20008000000 */
[----:B--2---:R-:W-:-:S03]  /*01d0*/  IMAD.WIDE R2, R5, 0x7d00, R2 ;  /* 0x00007d0005027825 */ /* 0x004fc600078e0202 */
[----:B------:R-:W-:Y:S01]  /*01e0*/  IADD3 R4, P2, PT, R2, 0x50, RZ ;  /* 0x0000005002047810 */ /* 0x000fe20007f5e0ff */
[----:B------:R-:W-:-:S03]  /*01f0*/  IMAD.MOV.U32 R2, RZ, RZ, R1 ;  /* 0x000000ffff027224 */ /* 0x000fc600078e0001 */
[----:B------:R-:W-:-:S09]  /*0200*/  IADD3.X R5, PT, PT, RZ, R3, RZ, P2, !PT ;  /* 0x00000003ff057210 */ /* 0x000fd200017fe4ff */
.L_x_2:
[----:B------:R-:W2:Y:S04]  /*0210*/  LDG.E.64 R8, desc[UR6][R4.64+-0x50] ;  /* 0xffffb00604087981 */ /* 0x000ea8000c1e1b00 */
[----:B0-----:R-:W3:Y:S04]  /*0220*/  LDG.E.64 R10, desc[UR6][R4.64+-0x48] ;  /* 0xffffb806040a7981 */ /* 0x001ee8000c1e1b00 */
[----:B------:R-:W4:Y:S04]  /*0230*/  LDG.E.64 R12, desc[UR6][R4.64+-0x40] ;  /* 0xffffc006040c7981 */ /* 0x000f28000c1e1b00 */
[----:B------:R-:W5:Y:S04]  /*0240*/  LDG.E.64 R18, desc[UR6][R4.64+-0x38] ;  /* 0xffffc80604127981 */ /* 0x000f68000c1e1b00 */
[----:B------:R-:W5:Y:S04]  /*0250*/  LDG.E.64 R6, desc[UR6][R4.64+0x50] ;  /* 0x0000500604067981 */ /* 0x000f68000c1e1b00 */
[----:B------:R-:W5:Y:S04]  /*0260*/  LDG.E.64 R22, desc[UR6][R4.64+0x58] ;  /* 0x0000580604167981 */ /* 0x000f68000c1e1b00 */
[----:B------:R-:W5:Y:S04]  /*0270*/  LDG.E.64 R20, desc[UR6][R4.64+0x60] ;  /* 0x0000600604147981 */ /* 0x000f68000c1e1b00 */
[----:B------:R-:W5:Y:S04]  /*0280*/  LDG.E.64 R14, desc[UR6][R4.64+0x68] ;  /* 0x00006806040e7981 */ /* 0x000f68000c1e1b00 */
[----:B------:R-:W5:Y:S04]  /*0290*/  LDG.E.64 R16, desc[UR6][R4.64+-0x30] ;  /* 0xffffd00604107981 */ /* 0x000f68000c1e1b00 */
[----:B------:R-:W5:Y:S04]  /*02a0*/  LDG.E.64 R26, desc[UR6][R4.64+-0x28] ;  /* 0xffffd806041a7981 */ /* 0x000f68000c1e1b00 */
[----:B------:R-:W5:Y:S01]  /*02b0*/  LDG.E.64 R24, desc[UR6][R4.64+0x78] ;  /* 0x0000780604187981 */ /* 0x000f62000c1e1b00 */
[----:B--2---:R-:W-:-:S08]  /*02c0*/  DADD R8, RZ, R8 ;  /* 0x00000000ff087229 */ /* 0x004fd00000000008 */
[----:B---3--:R-:W-:-:S08]  /*02d0*/  DADD R8, R8, R10 ;  /* 0x0000000008087229 */ /* 0x008fd0000000000a */
[----:B----4-:R-:W-:Y:S02]  /*02e0*/  DADD R10, R8, R12 ;  /* 0x00000000080a7229 */ /* 0x010fe4000000000c */
[----:B------:R-:W2:Y:S04]  /*02f0*/  LDG.E.64 R8, desc[UR6][R4.64+0x70] ;  /* 0x0000700604087981 */ /* 0x000ea8000c1e1b00 */
[----:B------:R-:W3:Y:S01]  /*0300*/  LDG.E.64 R12, desc[UR6][R4.64+0xf0] ;  /* 0x0000f006040c7981 */ /* 0x000ee2000c1e1b00 */
[----:B-----5:R-:W-:Y:S02]  /*0310*/  DADD R6, RZ, R6 ;  /* 0x00000000ff067229 */ /* 0x020fe40000000006 */
[----:B------:R-:W-:Y:S01]  /*0320*/  DADD R18, R10, R18 ;  /* 0x000000000a127229 */ /* 0x000fe20000000012 */
[----:B------:R-:W4:Y:S05]  /*0330*/  LDG.E.64 R10, desc[UR6][R4.64+0xf8] ;  /* 0x0000f806040a7981 */ /* 0x000f2a000c1e1b00 */
[----:B------:R-:W-:-:S02]  /*0340*/  DADD R22, R6, R22 ;  /* 0x0000000006167229 */ /* 0x000fc40000000016 */
[----:B------:R-:W5:Y:S06]  /*0350*/  LDG.E.64 R6, desc[UR6][R4.64+0x100] ;  /* 0x0001000604067981 */ /* 0x000f6c000c1e1b00 */
[----:B------:R-:W-:Y:S02]  /*0360*/  DADD R20, R22, R20 ;  /* 0x0000000016147229 */ /* 0x000fe40000000014 */
[----:B------:R-:W5:Y:S06]  /*0370*/  LDG.E.64 R22, desc[UR6][R4.64+0x108] ;  /* 0x0001080604167981 */ /* 0x000f6c000c1e1b00 */
[----:B------:R-:W-:-:S02]  /*0380*/  DADD R20, R20, R14 ;  /* 0x0000000014147229 */ /* 0x000fc4000000000e */
[----:B------:R-:W-:Y:S01]  /*0390*/  DADD R14, R18, R16 ;  /* 0x00000000120e7229 */ /* 0x000fe20000000010 */
[----:B------:R-:W5:Y:S07]  /*03a0*/  LDG.E.64 R18, desc[UR6][R4.64+0x80] ;  /* 0x0000800604127981 */ /* 0x000f6e000c1e1b00 */
[----:B------:R-:W-:Y:S02]  /*03b0*/  DADD R26, R14, R26 ;  /* 0x000000000e1a7229 */ /* 0x000fe4000000001a */
[----:B------:R-:W5:Y:S01]  /*03c0*/  LDG.E.64 R14, desc[UR6][R4.64+0x110] ;  /* 0x00011006040e7981 */ /* 0x000f62000c1e1b00 */
[----:B--2---:R-:W-:-:S03]  /*03d0*/  DADD R8, R20, R8 ;  /* 0x0000000014087229 */ /* 0x004fc60000000008 */
[----:B------:R-:W2:Y:S01]  /*03e0*/  LDG.E.64 R20, desc[UR6][R4.64+-0x20] ;  /* 0xffffe00604147981 */ /* 0x000ea2000c1e1b00 */
[----:B---3--:R-:W-:-:S04]  /*03f0*/  DADD R12, RZ, R12 ;  /* 0x00000000ff0c7229 */ /* 0x008fc8000000000c */
[----:B------:R-:W-:Y:S02]  /*0400*/  DADD R24, R8, R24 ;  /* 0x0000000008187229 */ /* 0x000fe40000000018 */
[----:B------:R-:W3:Y:S02]  /*0410*/  LDG.E.64 R8, desc[UR6][R4.64+-0x18] ;  /* 0xffffe80604087981 */ /* 0x000ee4000c1e1b00 */
[----:B----4-:R-:W-:Y:S02]  /*0420*/  DADD R16, R12, R10 ;  /* 0x000000000c107229 */ /* 0x010fe4000000000a */
[----:B------:R-:W4:Y:S04]  /*0430*/  LDG.E.64 R10, desc[UR6][R4.64+0x88] ;  /* 0x00008806040a7981 */ /* 0x000f28000c1e1b00 */
[----:B------:R-:W4:Y:S02]  /*0440*/  LDG.E.64 R12, desc[UR6][R4.64+0x118] ;  /* 0x00011806040c7981 */ /* 0x000f24000c1e1b00 */
[----:B-----5:R-:W-:-:S02]  /*0450*/  DADD R16, R16, R6 ;  /* 0x0000000010107229 */ /* 0x020fc40000000006 */
[----:B------:R-:W5:Y:S06]  /*0460*/  LDG.E.64 R6, desc[UR6][R4.64+0x120] ;  /* 0x0001200604067981 */ /* 0x000f6c000c1e1b00 */
[----:B------:R-:W-:Y:S02]  /*0470*/  DADD R22, R16, R22 ;  /* 0x0000000010167229 */ /* 0x000fe40000000016 */
[----:B------:R-:W5:Y:S01]  /*0480*/  LDG.E.64 R16, desc[UR6][R4.64+0x128] ;  /* 0x0001280604107981 */ /* 0x000f62000c1e1b00 */
[----:B------:R-:W-:-:S03]  /*0490*/  DADD R18, R24, R18 ;  /* 0x0000000018127229 */ /* 0x000fc60000000012 */
[----:B------:R-:W5:Y:S02]  /*04a0*/  LDG.E.64 R24, desc[UR6][R4.64+0x190] ;  /* 0x0001900604187981 */ /* 0x000f64000c1e1b00 */
[----:B------:R-:W-:Y:S02]  /*04b0*/  DADD R14, R22, R14 ;  /* 0x00000000160e7229 */ /* 0x000fe4000000000e */
[----:B------:R-:W5:Y:S01]  /*04c0*/  LDG.E.64 R22, desc[UR6][R4.64+0x198] ;  /* 0x0001980604167981 */ /* 0x000f62000c1e1b00 */
[----:B--2---:R-:W-:-:S03]  /*04d0*/  DADD R20, R26, R20 ;  /* 0x000000001a147229 */ /* 0x004fc60000000014 */
[----:B------:R-:W2:Y:S05]  /*04e0*/  LDG.E.64 R26, desc[UR6][R4.64+-0x10] ;  /* 0xfffff006041a7981 */ /* 0x000eaa000c1e1b00 */
[----:B---3--:R-:W-:Y:S02]  /*04f0*/  DADD R8, R20, R8 ;  /* 0x0000000014087229 */ /* 0x008fe40000000008 */
[----:B------:R-:W3:Y:S01]  /*0500*/  LDG.E.64 R20, desc[UR6][R4.64+0x90] ;  /* 0x0000900604147981 */ /* 0x000ee2000c1e1b00 */
[----:B----4-:R-:W-:Y:S02]  /*0510*/  DADD R10, R18, R10 ;  /* 0x00000000120a7229 */ /* 0x010fe4000000000a */
[----:B------:R-:W-:Y:S01]  /*0520*/  DADD R18, R14, R12 ;  /* 0x000000000e127229 */ /* 0x000fe2000000000c */
[----:B------:R-:W4:Y:S04]  /*0530*/  LDG.E.64 R12, desc[UR6][R4.64+0x130] ;  /* 0x00013006040c7981 */ /* 0x000f28000c1e1b00 */
[----:B------:R-:W4:Y:S03]  /*0540*/  LDG.E.64 R14, desc[UR6][R4.64+0x1a0] ;  /* 0x0001a006040e7981 */ /* 0x000f26000c1e1b00 */
[----:B-----5:R-:W-:Y:S01]  /*0550*/  DADD R18, R18, R6 ;  /* 0x0000000012127229 */ /* 0x020fe20000000006 */
[----:B------:R-:W5:Y:S07]  /*0560*/  LDG.E.64 R6, desc[UR6][R4.64+0x1a8] ;  /* 0x0001a80604067981 */ /* 0x000f6e000c1e1b00 */
[----:B------:R-:W-:-:S02]  /*0570*/  DADD R16, R18, R16 ;  /* 0x0000000012107229 */ /* 0x000fc40000000010 */
[----:B------:R-:W5:Y:S01]  /*0580*/  LDG.E.64 R18, desc[UR6][R4.64+0x1b0] ;  /* 0x0001b00604127981 */ /* 0x000f62000c1e1b00 */
[----:B------:R-:W-:-:S08]  /*0590*/  DADD R24, RZ, R24 ;  /* 0x00000000ff187229 */ /* 0x000fd00000000018 */
[----:B------:R-:W-:Y:S02]  /*05a0*/  DADD R22, R24, R22 ;  /* 0x0000000018167229 */ /* 0x000fe40000000016 */
[----:B------:R-:W5:Y:S01]  /*05b0*/  LDG.E.64 R24, desc[UR6][R4.64+0x98] ;  /* 0x0000980604187981 */ /* 0x000f62000c1e1b00 */
[----:B--2---:R-:W-:Y:S02]  /*05c0*/  DADD R8, R8, R26 ;  /* 0x0000000008087229 */ /* 0x004fe4000000001a */
[----:B---3--:R-:W-:Y:S01]  /*05d0*/  DADD R10, R10, R20 ;  /* 0x000000000a0a7229 */ /* 0x008fe20000000014 */
[----:B------:R-:W2:Y:S01]  /*05e0*/  LDG.E.64 R20, desc[UR6][R4.64+0x1b8] ;  /* 0x0001b80604147981 */ /* 0x000ea2000c1e1b00 */
[----:B----4-:R-:W-:-:S03]  /*05f0*/  DADD R12, R16, R12 ;  /* 0x00000000100c7229 */ /* 0x010fc6000000000c */
[----:B------:R-:W3:Y:S01]  /*0600*/  LDG.E.64 R16, desc[UR6][R4.64+-0x8] ;  /* 0xfffff80604107981 */ /* 0x000ee2000c1e1b00 */
[----:B------:R-:W-:-:S03]  /*0610*/  DADD R26, R22, R14 ;  /* 0x00000000161a7229 */ /* 0x000fc6000000000e */
[----:B------:R-:W4:Y:S04]  /*0620*/  LDG.E.64 R14, desc[UR6][R4.64+0x1c0] ;  /* 0x0001c006040e7981 */ /* 0x000f28000c1e1b00 */
[----:B------:R-:W4:Y:S01]  /*0630*/  LDG.E.64 R22, desc[UR6][R4.64+0x138] ;  /* 0x0001380604167981 */ /* 0x000f22000c1e1b00 */
[----:B-----5:R-:W-:-:S03]  /*0640*/  DADD R26, R26, R6 ;  /* 0x000000001a1a7229 */ /* 0x020fc60000000006 */
[----:B------:R-:W5:Y:S05]  /*0650*/  LDG.E.64 R6, desc[UR6][R4.64+0x1c8] ;  /* 0x0001c80604067981 */ /* 0x000f6a000c1e1b00 */
[----:B------:R-:W-:Y:S01]  /*0660*/  DADD R26, R26, R18 ;  /* 0x000000001a1a7229 */ /* 0x000fe20000000012 */
[----:B------:R-:W5:Y:S01]  /*0670*/  LDG.E.64 R18, desc[UR6][R4.64+0x1d0] ;  /* 0x0001d00604127981 */ /* 0x000f62000c1e1b00 */
[----:B------:R-:W-:-:S03]  /*0680*/  DADD R10, R10, R24 ;  /* 0x000000000a0a7229 */ /* 0x000fc60000000018 */
[----:B------:R-:W5:Y:S03]  /*0690*/  LDG.E.64 R24, desc[UR6][R4.64] ;  /* 0x0000000604187981 */ /* 0x000f66000c1e1b00 */
[----:B--2---:R-:W-:Y:S02]  /*06a0*/  DADD R20, R26, R20 ;  /* 0x000000001a147229 */ /* 0x004fe40000000014 */
[----:B---3--:R-:W-:Y:S01]  /*06b0*/  DADD R8, R8, R16 ;  /* 0x0000000008087229 */ /* 0x008fe20000000010 */
[----:B------:R-:W2:Y:S05]  /*06c0*/  LDG.E.64 R16, desc[UR6][R4.64+0x1d8] ;  /* 0x0001d80604107981 */ /* 0x000eaa000c1e1b00 */
[----:B----4-:R-:W-:-:S02]  /*06d0*/  DADD R26, R20, R14 ;  /* 0x00000000141a7229 */ /* 0x010fc4000000000e */
[----:B------:R-:W3:Y:S01]  /*06e0*/  LDG.E.64 R20, desc[UR6][R4.64+0x140] ;  /* 0x0001400604147981 */ /* 0x000ee2000c1e1b00 */
[----:B------:R-:W-:-:S03]  /*06f0*/  DADD R12, R12, R22 ;  /* 0x000000000c0c7229 */ /* 0x000fc60000000016 */
[----:B------:R-:W4:Y:S02]  /*0700*/  LDG.E.64 R22, desc[UR6][R4.64+0xa0] ;  /* 0x0000a00604167981 */ /* 0x000f24000c1e1b00 */
[----:B-----5:R-:W-:Y:S02]  /*0710*/  DADD R26, R26, R6 ;  /* 0x000000001a1a7229 */ /* 0x020fe40000000006 */
[----:B------:R-:W5:Y:S04]  /*0720*/  LDG.E.64 R6, desc[UR6][R4.64+0x230] ;  /* 0x0002300604067981 */ /* 0x000f68000c1e1b00 */
[----:B------:R-:W5:Y:S02]  /*0730*/  LDG.E.64 R14, desc[UR6][R4.64+0x1e0] ;  /* 0x0001e006040e7981 */ /* 0x000f64000c1e1b00 */
[----:B------:R-:W-:-:S02]  /*0740*/  DADD R26, R26, R18 ;  /* 0x000000001a1a7229 */ /* 0x000fc40000000012 */
[----:B------:R-:W5:Y:S01]  /*0750*/  LDG.E.64 R18, desc[UR6][R4.64+0x238] ;  /* 0x0002380604127981 */ /* 0x000f62000c1e1b00 */
[----:B------:R-:W-:-:S03]  /*0760*/  DADD R8, R8, R24 ;  /* 0x0000000008087229 */ /* 0x000fc60000000018 */
[----:B------:R-:W5:Y:S02]  /*0770*/  LDG.E.64 R24, desc[UR6][R4.64+0xa8] ;  /* 0x0000a80604187981 */ /* 0x000f64000c1e1b00 */
[----:B--2---:R-:W-:Y:S02]  /*0780*/  DADD R16, R26, R16 ;  /* 0x000000001a107229 */ /* 0x004fe40000000010 */
[----:B------:R-:W2:Y:S01]  /*0790*/  LDG.E.64 R26, desc[UR6][R4.64+0x8] ;  /* 0x00000806041a7981 */ /* 0x000ea2000c1e1b00 */
[----:B---3--:R-:W-:-:S03]  /*07a0*/  DADD R12, R12, R20 ;  /* 0x000000000c0c7229 */ /* 0x008fc60000000014 */
[----:B------:R-:W3:Y:S01]  /*07b0*/  LDG.E.64 R20, desc[UR6][R4.64+0x1e8] ;  /* 0x0001e80604147981 */ /* 0x000ee2000c1e1b00 */
[----:B----4-:R-:W-:-:S03]  /*07c0*/  DADD R10, R10, R22 ;  /* 0x000000000a0a7229 */ /* 0x010fc60000000016 */
[----:B------:R-:W4:Y:S01]  /*07d0*/  LDG.E.64 R22, desc[UR6][R4.64+0x148] ;  /* 0x0001480604167981 */ /* 0x000f22000c1e1b00 */
[----:B-----5:R-:W-:Y:S02]  /*07e0*/  DADD R6, RZ, R6 ;  /* 0x00000000ff067229 */ /* 0x020fe40000000006 */
[----:B------:R-:W-:Y:S01]  /*07f0*/  DADD R14, R16, R14 ;  /* 0x00000000100e7229 */ /* 0x000fe2000000000e */
[----:B------:R-:W5:Y:S05]  /*0800*/  LDG.E.64 R16, desc[UR6][R4.64+0x240] ;  /* 0x0002400604107981 */ /* 0x000f6a000c1e1b00 */
[----:B------:R-:W-:Y:S02]  /*0810*/  DADD R18, R6, R18 ;  /* 0x0000000006127229 */ /* 0x000fe40000000012 */
[----:B------:R-:W5:Y:S01]  /*0820*/  LDG.E.64 R6, desc[UR6][R4.64+0x248] ;  /* 0x0002480604067981 */ /* 0x000f62000c1e1b00 */
[----:B------:R-:W-:-:S03]  /*0830*/  DADD R10, R10, R24 ;  /* 0x000000000a0a7229 */ /* 0x000fc60000000018 */
[----:B------:R-:W5:Y:S01]  /*0840*/  LDG.E.64 R24, desc[UR6][R4.64+0x250] ;  /* 0x0002500604187981 */ /* 0x000f62000c1e1b00 */
[----:B--2---:R-:W-:Y:S02]  /*0850*/  DADD R8, R8, R26 ;  /* 0x0000000008087229 */ /* 0x004fe4000000001a */
[----:B---3--:R-:W-:Y:S01]  /*0860*/  DADD R14, R14, R20 ;  /* 0x000000000e0e7229 */ /* 0x008fe20000000014 */
[----:B------:R-:W2:Y:S01]  /*0870*/  LDG.E.64 R20, desc[UR6][R4.64+0x10] ;  /* 0x0000100604147981 */ /* 0x000ea2000c1e1b00 */
[----:B----4-:R-:W-:-:S03]  /*0880*/  DADD R12, R12, R22 ;  /* 0x000000000c0c7229 */ /* 0x010fc60000000016 */
[----:B------:R-:W3:Y:S01]  /*0890*/  LDG.E.64 R22, desc[UR6][R4.64+0x150] ;  /* 0x0001500604167981 */ /* 0x000ee2000c1e1b00 */
[----:B-----5:R-:W-:-:S03]  /*08a0*/  DADD R26, R18, R16 ;  /* 0x00000000121a7229 */ /* 0x020fc60000000010 */
[----:B------:R-:W4:Y:S04]  /*08b0*/  LDG.E.64 R18, desc[UR6][R4.64+0xb0] ;  /* 0x0000b00604127981 */ /* 0x000f28000c1e1b00 */
[----:B------:R-:W5:Y:S01]  /*08c0*/  LDG.E.64 R16, desc[UR6][R4.64+0x1f0] ;  /* 0x0001f00604107981 */ /* 0x000f62000c1e1b00 */
[----:B------:R-:W-:-:S03]  /*08d0*/  DADD R26, R26, R6 ;  /* 0x000000001a1a7229 */ /* 0x000fc60000000006 */
[----:B------:R-:W5:Y:S05]  /*08e0*/  LDG.E.64 R6, desc[UR6][R4.64+0x258] ;  /* 0x0002580604067981 */ /* 0x000f6a000c1e1b00 */
[----:B------:R-:W-:Y:S01]  /*08f0*/  DADD R26, R26, R24 ;  /* 0x000000001a1a7229 */ /* 0x000fe20000000018 */
[----:B------:R-:W5:Y:S01]  /*0900*/  LDG.E.64 R24, desc[UR6][R4.64+0x18] ;  /* 0x0000180604187981 */ /* 0x000f62000c1e1b00 */
[----:B--2---:R-:W-:-:S03]  /*0910*/  DADD R8, R8, R20 ;  /* 0x0000000008087229 */ /* 0x004fc60000000014 */
[----:B------:R-:W2:Y:S01]  /*0920*/  LDG.E.64 R20, desc[UR6][R4.64+0x260] ;  /* 0x0002600604147981 */ /* 0x000ea2000c1e1b00 */
[----:B---3--:R-:W-:-:S03]  /*0930*/  DADD R12, R12, R22 ;  /* 0x000000000c0c7229 */ /* 0x008fc60000000016 */
[----:B------:R-:W3:Y:S01]  /*0940*/  LDG.E.64 R22, desc[UR6][R4.64+0x158] ;  /* 0x0001580604167981 */ /* 0x000ee2000c1e1b00 */
[----:B----4-:R-:W-:-:S03]  /*0950*/  DADD R10, R10, R18 ;  /* 0x000000000a0a7229 */ /* 0x010fc60000000012 */
[----:B------:R-:W4:Y:S01]  /*0960*/  LDG.E.64 R18, desc[UR6][R4.64+0x1f8] ;  /* 0x0001f80604127981 */ /* 0x000f22000c1e1b00 */
[----:B-----5:R-:W-:-:S03]  /*0970*/  DADD R14, R14, R16 ;  /* 0x000000000e0e7229 */ /* 0x020fc60000000010 */
[----:B------:R-:W5:Y:S01]  /*0980*/  LDG.E.64 R16, desc[UR6][R4.64+0xb8] ;  /* 0x0000b80604107981 */ /* 0x000f62000c1e1b00 */
[----:B------:R-:W-:-:S03]  /*0990*/  DADD R26, R26, R6 ;  /* 0x000000001a1a7229 */ /* 0x000fc60000000006 */
[----:B------:R-:W5:Y:S01]  /*09a0*/  LDG.E.64 R6, desc[UR6][R4.64+0x268] ;  /* 0x0002680604067981 */ /* 0x000f62000c1e1b00 */
[----:B------:R-:W-:-:S03]  /*09b0*/  DADD R8, R8, R24 ;  /* 0x0000000008087229 */ /* 0x000fc60000000018 */
        /* <DEDUP_REMOVED lines=47> */
[----:B------:R-:W-:Y:S02]  /*0cb0*/  DADD R24, R26, R24 ;  /* 0x000000001a187229 */ /* 0x000fe40000000018 */
[----:B--2---:R-:W-:Y:S01]  /*0cc0*/  DADD R20, R14, R20 ;  /* 0x000000000e147229 */ /* 0x004fe20000000014 */
        /* <DEDUP_REMOVED lines=8> */
[----:B------:R-:W5:Y:S04]  /*0d50*/  LDG.E.64 R6, desc[UR6][R4.64+0x220] ;  /* 0x0002200604067981 */ /* 0x000f68000c1e1b00 */
[----:B------:R-:W5:Y:S01]  /*0d60*/  LDG.E.64 R24, desc[UR6][R4.64+0x2b8] ;  /* 0x0002b80604187981 */ /* 0x000f62000c1e1b00 */
[----:B--2---:R-:W-:-:S03]  /*0d70*/  DADD R22, R22, R14 ;  /* 0x0000000016167229 */ /* 0x004fc6000000000e */
[----:B------:R-:W2:Y:S01]  /*0d80*/  LDG.E.64 R14, desc[UR6][R4.64+0x2c0] ;  /* 0x0002c006040e7981 */ /* 0x000ea2000c1e1b00 */
[----:B---3--:R-:W-:Y:S02]  /*0d90*/  DADD R12, R26, R12 ;  /* 0x000000001a0c7229 */ /* 0x008fe4000000000c */
[----:B----4-:R-:W-:Y:S01]  /*0da0*/  DADD R8, R8, R18 ;  /* 0x0000000008087229 */ /* 0x010fe20000000012 */
[----:B------:R-:W3:Y:S01]  /*0db0*/  LDG.E.64 R18, desc[UR6][R4.64+0x188] ;  /* 0x0001880604127981 */ /* 0x000ee2000c1e1b00 */
[----:B-----5:R-:W-:-:S03]  /*0dc0*/  DADD R10, R10, R16 ;  /* 0x000000000a0a7229 */ /* 0x020fc60000000010 */
[----:B------:R-:W4:Y:S01]  /*0dd0*/  LDG.E.64 R16, desc[UR6][R4.64+0x228] ;  /* 0x0002280604107981 */ /* 0x000f22000c1e1b00 */
[----:B------:R-:W-:-:S03]  /*0de0*/  DADD R6, R20, R6 ;  /* 0x0000000014067229 */ /* 0x000fc60000000006 */
[----:B------:R-:W5:Y:S01]  /*0df0*/  LDG.E.64 R20, desc[UR6][R4.64+0xe8] ;  /* 0x0000e80604147981 */ /* 0x000f62000c1e1b00 */
[----:B------:R-:W-:-:S03]  /*0e00*/  DADD R26, R12, R24 ;  /* 0x000000000c1a7229 */ /* 0x000fc60000000018 */
[----:B------:R-:W5:Y:S04]  /*0e10*/  LDG.E.64 R24, desc[UR6][R4.64+0x48] ;  /* 0x0000480604187981 */ /* 0x000f68000c1e1b00 */
[----:B------:R0:W5:Y:S01]  /*0e20*/  LDG.E.64 R12, desc[UR6][R4.64+0x2c8] ;  /* 0x0002c806040c7981 */ /* 0x000162000c1e1b00 */
[----:B------:R-:W-:-:S04]  /*0e30*/  UIADD3 UR4, UPT, UPT, UR4, 0x5, URZ ;  /* 0x0000000504047890 */ /* 0x000fc8000fffe0ff */
[----:B------:R-:W-:Y:S01]  /*0e40*/  UISETP.NE.AND UP0, UPT, UR4, 0xc8, UPT ;  /* 0x000000c80400788c */ /* 0x000fe2000bf05270 */
[----:B0-----:R-:W-:-:S05]  /*0e50*/  IADD3 R4, P2, PT, R4, 0x320, RZ ;  /* 0x0000032004047810 */ /* 0x001fca0007f5e0ff */
[----:B------:R-:W-:Y:S01]  /*0e60*/  IMAD.X R5, RZ, RZ, R5, P2 ;  /* 0x000000ffff057224 */ /* 0x000fe200010e0605 */
[----:B--2---:R-:W-:Y:S02]  /*0e70*/  DADD R14, R26, R14 ;  /* 0x000000001a0e7229 */ /* 0x004fe4000000000e */
[----:B---3--:R-:W-:Y:S02]  /*0e80*/  DADD R18, R22, R18 ;  /* 0x0000000016127229 */ /* 0x008fe40000000012 */
[----:B----4-:R-:W-:Y:S02]  /*0e90*/  DADD R6, R6, R16 ;  /* 0x0000000006067229 */ /* 0x010fe40000000010 */
[----:B-----5:R-:W-:Y:S02]  /*0ea0*/  DADD R10, R10, R20 ;  /* 0x000000000a0a7229 */ /* 0x020fe40000000014 */
[----:B------:R-:W-:Y:S02]  /*0eb0*/  DADD R8, R8, R24 ;  /* 0x0000000008087229 */ /* 0x000fe40000000018 */
[----:B------:R-:W-:-:S03]  /*0ec0*/  DADD R12, R14, R12 ;  /* 0x000000000e0c7229 */ /* 0x000fc6000000000c */
[----:B------:R-:W-:Y:S04]  /*0ed0*/  STL.64 [R2+0x8], R10 ;  /* 0x0000080a02007387 */ /* 0x000fe80000100a00 */
[----:B------:R-:W-:Y:S04]  /*0ee0*/  STL.64 [R2], R8 ;  /* 0x0000000802007387 */ /* 0x000fe80000100a00 */
[----:B------:R-:W-:Y:S04]  /*0ef0*/  STL.64 [R2+0x10], R18 ;  /* 0x0000101202007387 */ /* 0x000fe80000100a00 */
[----:B------:R-:W-:Y:S04]  /*0f00*/  STL.64 [R2+0x18], R6 ;  /* 0x0000180602007387 */ /* 0x000fe80000100a00 */
[----:B------:R0:W-:Y:S02]  /*0f10*/  STL.64 [R2+0x20], R12 ;  /* 0x0000200c02007387 */ /* 0x0001e40000100a00 */
[----:B0-----:R-:W-:Y:S01]  /*0f20*/  IADD3 R2, PT, PT, R2, 0x28, RZ ;  /* 0x0000002802027810 */ /* 0x001fe20007ffe0ff */
[----:B------:R-:W-:Y:S06]  /*0f30*/  BRA.U UP0, `(.L_x_2) ;  /* 0xfffffff100b47547 */ /* 0x000fec000b83ffff */
.L_x_1:
[----:B------:R-:W-:Y:S05]  /*0f40*/  BSYNC.RECONVERGENT B0 ;  /* 0x0000000000007941 */ /* 0x000fea0003800200 */
.L_x_0:
[----:B------:R-:W-:Y:S04]  /*0f50*/  BSSY.RECONVERGENT B0, `(.L_x_3) ;  /* 0x000002d000007945 */ /* 0x000fe80003800200 */
[----:B------:R-:W-:Y:S05]  /*0f60*/  @P0 BRA `(.L_x_4) ;  /* 0x0000000000ac0947 */ /* 0x000fea0003800000 */
[----:B------:R-:W-:-:S04]  /*0f70*/  IMAD R2, R0, 0x14, RZ ;  /* 0x0000001400027824 */ /* 0x000fc800078e02ff */
[----:B------:R-:W-:-:S05]  /*0f80*/  IMAD R3, R2, 0x8, R1 ;  /* 0x0000000802037824 */ /* 0x000fca00078e0201 */
[----:B------:R-:W2:Y:S04]  /*0f90*/  LDL.128 R16, [R3] ;  /* 0x0000000003107983 */ /* 0x000ea80000100c00 */
[----:B------:R1:W3:Y:S01]  /*0fa0*/  LDL.128 R12, [R3+0x10] ;  /* 0x00001000030c7983 */ /* 0x0002e20000100c00 */
[----:B------:R-:W-:-:S05]  /*0fb0*/  IADD3 R4, PT, PT, R2, 0x4, RZ ;  /* 0x0000000402047810 */ /* 0x000fca0007ffe0ff */
[----:B------:R-:W-:-:S05]  /*0fc0*/  IMAD R28, R4, 0x8, R1 ;  /* 0x00000008041c7824 */ /* 0x000fca00078e0201 */
[----:B0-----:R-:W4:Y:S04]  /*0fd0*/  LDL.128 R8, [R28] ;  /* 0x000000001c087983 */ /* 0x001f280000100c00 */
[----:B------:R-:W5:Y:S01]  /*0fe0*/  LDL.128 R24, [R28+0x10] ;  /* 0x000010001c187983 */ /* 0x000f620000100c00 */
[----:B------:R-:W-:-:S04]  /*0ff0*/  IADD3 R4, PT, PT, R2, 0x8, RZ ;  /* 0x0000000802047810 */ /* 0x000fc80007ffe0ff */
[----:B------:R-:W-:-:S05]  /*1000*/  LEA R29, R4, R1, 0x3 ;  /* 0x00000001041d7211 */ /* 0x000fca00078e18ff */
[----:B------:R-:W5:Y:S04]  /*1010*/  LDL.128 R4, [R29] ;  /* 0x000000001d047983 */ /* 0x000f680000100c00 */
[----:B------:R-:W5:Y:S01]  /*1020*/  LDL.128 R20, [R29+0x10] ;  /* 0x000010001d147983 */ /* 0x000f620000100c00 */
[----:B--2---:R-:W-:-:S08]  /*1030*/  DADD R16, RZ, R16 ;  /* 0x00000000ff107229 */ /* 0x004fd00000000010 */
[----:B------:R-:W-:Y:S01]  /*1040*/  DADD R18, R18, R16 ;  /* 0x0000000012127229 */ /* 0x000fe20000000010 */
[----:B------:R-:W-:-:S05]  /*1050*/  VIADD R16, R2, 0xc ;  /* 0x0000000c02107836 */ /* 0x000fca0000000000 */
[----:B-1----:R-:W-:Y:S02]  /*1060*/  LEA R3, R16, R1, 0x3 ;  /* 0x0000000110037211 */ /* 0x002fe400078e18ff */
[----:B---3--:R-:W-:-:S03]  /*1070*/  DADD R12, R18, R12 ;  /* 0x00000000120c7229 */ /* 0x008fc6000000000c */
[----:B------:R-:W2:Y:S05]  /*1080*/  LDL.128 R16, [R3] ;  /* 0x0000000003107983 */ /* 0x000eaa0000100c00 */
[----:B------:R-:W-:-:S08]  /*1090*/  DADD R14, R14, R12 ;  /* 0x000000000e0e7229 */ /* 0x000fd0000000000c */
[----:B----4-:R-:W-:Y:S02]  /*10a0*/  DADD R8, R14, R8 ;  /* 0x000000000e087229 */ /* 0x010fe40000000008 */
[----:B------:R0:W3:Y:S01]  /*10b0*/  LDL.128 R12, [R3+0x10] ;  /* 0x00001000030c7983 */ /* 0x0000e20000100c00 */
[----:B------:R-:W-:-:S05]  /*10c0*/  IADD3 R2, PT, PT, R2, 0x10, RZ ;  /* 0x0000001002027810 */ /* 0x000fca0007ffe0ff */
[----:B------:R-:W-:Y:S01]  /*10d0*/  DADD R10, R10, R8 ;  /* 0x000000000a0a7229 */ /* 0x000fe20000000008 */
[----:B------:R-:W-:-:S07]  /*10e0*/  IMAD R2, R2, 0x8, R1 ;  /* 0x0000000802027824 */ /* 0x000fce00078e0201 */
[----:B-----5:R-:W-:Y:S02]  /*10f0*/  DADD R24, R10, R24 ;  /* 0x000000000a187229 */ /* 0x020fe40000000018 */
[----:B------:R-:W4:Y:S06]  /*1100*/  LDL.128 R8, [R2] ;  /* 0x0000000002087983 */ /* 0x000f2c0000100c00 */
[----:B------:R-:W-:-:S08]  /*1110*/  DADD R24, R26, R24 ;  /* 0x000000001a187229 */ /* 0x000fd00000000018 */
[----:B------:R-:W-:Y:S02]  /*1120*/  DADD R4, R24, R4 ;  /* 0x0000000018047229 */ /* 0x000fe40000000004 */
[----:B------:R-:W5:Y:S06]  /*1130*/  LDL.128 R24, [R2+0x10] ;  /* 0x0000100002187983 */ /* 0x000f6c0000100c00 */
[----:B------:R-:W-:-:S08]  /*1140*/  DADD R4, R6, R4 ;  /* 0x0000000006047229 */ /* 0x000fd00000000004 */
[----:B------:R-:W-:-:S08]  /*1150*/  DADD R4, R4, R20 ;  /* 0x0000000004047229 */ /* 0x000fd00000000014 */
[----:B------:R-:W-:Y:S01]  /*1160*/  DADD R4, R22, R4 ;  /* 0x0000000016047229 */ /* 0x000fe20000000004 */
[----:B0-----:R-:W-:-:S04]  /*1170*/  IADD3 R3, PT, PT, R1, 0x640, RZ ;  /* 0x0000064001037810 */ /* 0x001fc80007ffe0ff */
[----:B------:R-:W-:-:S03]  /*1180*/  LEA R3, R0, R3, 0x3 ;  /* 0x0000000300037211 */ /* 0x000fc600078e18ff */
[----:B--2---:R-:W-:-:S08]  /*1190*/  DADD R4, R4, R16 ;  /* 0x0000000004047229 */ /* 0x004fd00000000010 */
[----:B------:R-:W-:-:S08]  /*11a0*/  DADD R4, R18, R4 ;  /* 0x0000000012047229 */ /* 0x000fd00000000004 */
[----:B---3--:R-:W-:-:S08]  /*11b0*/  DADD R4, R4, R12 ;  /* 0x0000000004047229 */ /* 0x008fd0000000000c */
[----:B------:R-:W-:-:S08]  /*11c0*/  DADD R4, R14, R4 ;  /* 0x000000000e047229 */ /* 0x000fd00000000004 */
[----:B----4-:R-:W-:-:S08]  /*11d0*/  DADD R4, R4, R8 ;  /* 0x0000000004047229 */ /* 0x010fd00000000008 */
[----:B------:R-:W-:-:S08]  /*11e0*/  DADD R4, R10, R4 ;  /* 0x000000000a047229 */ /* 0x000fd00000000004 */
[----:B-----5:R-:W-:-:S08]  /*11f0*/  DADD R4, R4, R24 ;  /* 0x0000000004047229 */ /* 0x020fd00000000018 */
[----:B------:R-:W-:-:S07]  /*1200*/  DADD R4, R26, R4 ;  /* 0x000000001a047229 */ /* 0x000fce0000000004 */
[----:B------:R1:W-:Y:S04]  /*1210*/  STL.64 [R3], R4 ;  /* 0x0000000403007387 */ /* 0x0003e80000100a00 */
.L_x_4:
[----:B------:R-:W-:Y:S05]  /*1220*/  BSYNC.RECONVERGENT B0 ;  /* 0x0000000000007941 */ /* 0x000fea0003800200 */
.L_x_3:
[----:B------:R-:W-:Y:S05]  /*1230*/  @P1 EXIT ;  /* 0x000000000000194d */ /* 0x000fea0003800000 */
[----:B------:R-:W2:Y:S04]  /*1240*/  LDL.128 R20, [R1+0x640] ;  /* 0x0006400001147983 */ /* 0x000ea80000100c00 */
[----:B------:R-:W3:Y:S04]  /*1250*/  LDL.128 R16, [R1+0x650] ;  /* 0x0006500001107983 */ /* 0x000ee80000100c00 */
[----:B------:R-:W4:Y:S04]  /*1260*/  LDL.128 R12, [R1+0x660] ;  /* 0x00066000010c7983 */ /* 0x000f280000100c00 */
[----:B0-----:R-:W5:Y:S04]  /*1270*/  LDL.128 R8, [R1+0x670] ;  /* 0x0006700001087983 */ /* 0x001f680000100c00 */
[----:B-1----:R-:W5:Y:S01]  /*1280*/  LDL.128 R4, [R1+0x680] ;  /* 0x0006800001047983 */ /* 0x002f620000100c00 */
[----:B--2---:R-:W-:-:S08]  /*1290*/  DADD R2, RZ, R20 ;  /* 0x00000000ff027229 */ /* 0x004fd00000000014 */
[----:B------:R-:W-:-:S08]  /*12a0*/  DADD R2, R22, R2 ;  /* 0x0000000016027229 */ /* 0x000fd00000000002 */
[----:B---3--:R-:W-:-:S08]  /*12b0*/  DADD R2, R2, R16 ;  /* 0x0000000002027229 */ /* 0x008fd00000000010 */
[----:B------:R-:W-:-:S08]  /*12c0*/  DADD R2, R18, R2 ;  /* 0x0000000012027229 */ /* 0x000fd00000000002 */
[----:B----4-:R-:W-:-:S08]  /*12d0*/  DADD R2, R2, R12 ;  /* 0x0000000002027229 */ /* 0x010fd0000000000c */
[----:B------:R-:W-:-:S08]  /*12e0*/  DADD R2, R14, R2 ;  /* 0x000000000e027229 */ /* 0x000fd00000000002 */
[----:B-----5:R-:W-:Y:S01]  /*12f0*/  DADD R2, R2, R8 ;  /* 0x0000000002027229 */ /* 0x020fe20000000008 */
[----:B------:R-:W0:Y:S07]  /*1300*/  LDC.64 R8, c[0x0][0x398] ;  /* 0x0000e600ff087b82 */ /* 0x000e2e0000000a00 */
[----:B------:R-:W-:-:S08]  /*1310*/  DADD R2, R10, R2 ;  /* 0x000000000a027229 */ /* 0x000fd00000000002 */
[----:B------:R-:W-:-:S08]  /*1320*/  DADD R2, R2, R4 ;  /* 0x0000000002027229 */ /* 0x000fd00000000004 */
[----:B------:R-:W-:-:S07]  /*1330*/  DADD R2, R6, R2 ;  /* 0x0000000006027229 */ /* 0x000fce0000000002 */
[----:B0-----:R-:W-:Y:S01]  /*1340*/  STG.E.64 desc[UR6][R8.64], R2 ;  /* 0x0000000208007986 */ /* 0x001fe2000c101b06 */
[----:B------:R-:W-:Y:S05]  /*1350*/  EXIT ;  /* 0x000000000000794d */ /* 0x000fea0003800000 */
.L_x_5:
[----:B------:R-:W-:-:S00]  /*1360*/  BRA `(.L_x_5) ;  /* 0xfffffffc00fc7947 */ /* 0x000fc0000383ffff */
[----:B------:R-:W-:-:S00]  /*1370*/  NOP ;  /* 0x0000000000007918 */ /* 0x000fc00000000000 */
        /* <DEDUP_REMOVED lines=8> */
.L_x_8:


//--------------------- .text.relu_layer          --------------------------
	.section	.text.relu_layer,"ax",@progbits
	.align	128
        .global         relu_layer
        .type           relu_layer,@function
        .size           relu_layer,(.L_x_9 - relu_layer)
        .other          relu_layer,@"STO_CUDA_ENTRY STV_DEFAULT"
relu_layer:
.text.relu_layer:
[----:B------:R-:W-:Y:S01]  /*0000*/  LDC R1, c[0x0][0x37c] ;  /* 0x0000df00ff017b82 */ /* 0x000fe20000000800 */
[----:B------:R-:W0:Y:S07]  /*0010*/  S2R R5, SR_CTAID.X ;  /* 0x0000000000057919 */ /* 0x000e2e0000002500 */
[----:B------:R-:W0:Y:S01]  /*0020*/  LDC.64 R2, c[0x0][0x380] ;  /* 0x0000e000ff027b82 */ /* 0x000e220000000a00 */
[----:B------:R-:W1:Y:S01]  /*0030*/  LDCU.64 UR4, c[0x0][0x358] ;  /* 0x00006b00ff0477ac */ /* 0x000e620008000a00 */
[----:B------:R-:W2:Y:S01]  /*0040*/  S2R R7, SR_TID.X ;  /* 0x0000000000077919 */ /* 0x000ea20000002100 */
[----:B------:R-:W3:Y:S01]  /*0050*/  S2R R9, SR_TID.Y ;  /* 0x0000000000097919 */ /* 0x000ee20000002200 */
[----:B0-----:R-:W-:-:S04]  /*0060*/  IMAD.WIDE.U32 R2, R5, 0xc80, R2 ;  /* 0x00000c8005027825 */ /* 0x001fc800078e0002 */
[----:B--2---:R-:W-:-:S04]  /*0070*/  IMAD.WIDE.U32 R2, R7, 0xa0, R2 ;  /* 0x000000a007027825 */ /* 0x004fc800078e0002 */
[----:B---3--:R-:W-:-:S05]  /*0080*/  IMAD.WIDE.U32 R2, R9, 0x8, R2 ;  /* 0x0000000809027825 */ /* 0x008fca00078e0002 */
[----:B-1----:R-:W2:Y:S02]  /*0090*/  LDG.E.64 R4, desc[UR4][R2.64] ;  /* 0x0000000402047981 */ /* 0x002ea4000c1e1b00 */
[----:B--2---:R-:W-:-:S14]  /*00a0*/  DSETP.GEU.AND P0, PT, R4, RZ, PT ;  /* 0x000000ff0400722a */ /* 0x004fdc0003f0e000 */
[----:B------:R-:W-:Y:S05]  /*00b0*/  @P0 EXIT ;  /* 0x000000000000094d */ /* 0x000fea0003800000 */
[----:B------:R-:W-:Y:S01]  /*00c0*/  STG.E.64 desc[UR4][R2.64], RZ ;  /* 0x000000ff02007986 */ /* 0x000fe2000c101b04 */
[----:B------:R-:W-:Y:S05]  /*00d0*/  EXIT ;  /* 0x000000000000794d */ /* 0x000fea0003800000 */
.L_x_6:
        /* <DEDUP_REMOVED lines=10> */
.L_x_9:


//--------------------- .text.convolution_layer   --------------------------
	.section	.text.convolution_layer,"ax",@progbits
	.align	128
        .global         convolution_layer
        .type           convolution_layer,@function
        .size           convolution_layer,(.L_x_10 - convolution_layer)
        .other          convolution_layer,@"STO_CUDA_ENTRY STV_DEFAULT"
convolution_layer:
.text.convolution_layer:
[----:B------:R-:W-:Y:S01]  /*0000*/  LDC R1, c[0x0][0x37c] ;  /* 0x0000df00ff017b82 */ /* 0x000fe20000000800 */
[----:B------:R-:W0:Y:S07]  /*0010*/  S2R R20, SR_TID.X ;  /* 0x0000000000147919 */ /* 0x000e2e0000002100 */
[----:B------:R-:W1:Y:S01]  /*0020*/  LDC.64 R2, c[0x0][0x380] ;  /* 0x0000e000ff027b82 */ /* 0x000e620000000a00 */
[----:B------:R-:W2:Y:S01]  /*0030*/  LDCU.64 UR4, c[0x0][0x358] ;  /* 0x00006b00ff0477ac */ /* 0x000ea20008000a00 */
[----:B------:R-:W3:Y:S01]  /*0040*/  S2R R0, SR_TID.Y ;  /* 0x0000000000007919 */ /* 0x000ee20000002200 */
[----:B------:R-:W4:Y:S05]  /*0050*/  S2R R21, SR_CTAID.X ;  /* 0x0000000000157919 */ /* 0x000f2a0000002500 */
[----:B------:R-:W4:Y:S01]  /*0060*/  LDC.64 R4, c[0x0][0x388] ;  /* 0x0000e200ff047b82 */ /* 0x000f220000000a00 */
[----:B0-----:R-:W-:-:S05]  /*0070*/  LEA R7, R20, R20, 0x2 ;  /* 0x0000001414077211 */ /* 0x001fca00078e10ff */
[----:B-1----:R-:W-:Y:S01]  /*0080*/  IMAD.WIDE.U32 R2, R7, 0x320, R2 ;  /* 0x0000032007027825 */ /* 0x002fe200078e0002 */
[----:B---3--:R-:W-:-:S03]  /*0090*/  LEA R7, R0, R0, 0x2 ;  /* 0x0000000000077211 */ /* 0x008fc600078e10ff */
[----:B----4-:R-:W-:-:S04]  /*00a0*/  IMAD.WIDE.U32 R4, R21, 0xc8, R4 ;  /* 0x000000c815047825 */ /* 0x010fc800078e0004 */
[----:B------:R-:W-:Y:S01]  /*00b0*/  IMAD.WIDE.U32 R2, R7, 0x8, R2 ;  /* 0x0000000807027825 */ /* 0x000fe200078e0002 */
[----:B--2---:R-:W2:Y:S04]  /*00c0*/  LDG.E.64 R10, desc[UR4][R4.64+0x8] ;  /* 0x00000804040a7981 */ /* 0x004ea8000c1e1b00 */
[----:B------:R-:W3:Y:S04]  /*00d0*/  LDG.E.64 R6, desc[UR4][R4.64] ;  /* 0x0000000404067981 */ /* 0x000ee8000c1e1b00 */
[----:B------:R-:W3:Y:S04]  /*00e0*/  LDG.E.64 R8, desc[UR4][R2.64] ;  /* 0x0000000402087981 */ /* 0x000ee8000c1e1b00 */
[----:B------:R-:W2:Y:S04]  /*00f0*/  LDG.E.64 R12, desc[UR4][R2.64+0x8] ;  /* 0x00000804020c7981 */ /* 0x000ea8000c1e1b00 */
[----:B------:R-:W4:Y:S04]  /*0100*/  LDG.E.64 R14, desc[UR4][R4.64+0x10] ;  /* 0x00001004040e7981 */ /* 0x000f28000c1e1b00 */
[----:B------:R-:W4:Y:S04]  /*0110*/  LDG.E.64 R16, desc[UR4][R2.64+0x10] ;  /* 0x0000100402107981 */ /* 0x000f28000c1e1b00 */
[----:B------:R-:W5:Y:S04]  /*0120*/  LDG.E.64 R18, desc[UR4][R4.64+0x18] ;  /* 0x0000180404127981 */ /* 0x000f68000c1e1b00 */
[----:B------:R-:W5:Y:S04]  /*0130*/  LDG.E.64 R22, desc[UR4][R2.64+0x18] ;  /* 0x0000180402167981 */ /* 0x000f68000c1e1b00 */
[----:B------:R-:W5:Y:S04]  /*0140*/  LDG.E.64 R26, desc[UR4][R4.64+0xc0] ;  /* 0x0000c004041a7981 */ /* 0x000f68000c1e1b00 */
[----:B------:R-:W5:Y:S01]  /*0150*/  LDG.E.64 R28, desc[UR4][R2.64+0xca0] ;  /* 0x000ca004021c7981 */ /* 0x000f62000c1e1b00 */
[----:B---3--:R-:W-:-:S03]  /*0160*/  DFMA R24, R6, R8, RZ ;  /* 0x000000080618722b */ /* 0x008fc600000000ff */
[----:B------:R-:W3:Y:S04]  /*0170*/  LDG.E.64 R6, desc[UR4][R4.64+0x20] ;  /* 0x0000200404067981 */ /* 0x000ee8000c1e1b00 */
[----:B------:R-:W3:Y:S01]  /*0180*/  LDG.E.64 R8, desc[UR4][R2.64+0x20] ;  /* 0x0000200402087981 */ /* 0x000ee2000c1e1b00 */
[----:B--2---:R-:W-:-:S03]  /*0190*/  DFMA R24, R10, R12, R24 ;  /* 0x0000000c0a18722b */ /* 0x004fc60000000018 */
[----:B------:R-:W2:Y:S04]  /*01a0*/  LDG.E.64 R10, desc[UR4][R4.64+0x28] ;  /* 0x00002804040a7981 */ /* 0x000ea8000c1e1b00 */
[----:B------:R-:W2:Y:S01]  /*01b0*/  LDG.E.64 R12, desc[UR4][R2.64+0x320] ;  /* 0x00032004020c7981 */ /* 0x000ea2000c1e1b00 */
[----:B----4-:R-:W-:-:S03]  /*01c0*/  DFMA R24, R14, R16, R24 ;  /* 0x000000100e18722b */ /* 0x010fc60000000018 */
[----:B------:R-:W4:Y:S04]  /*01d0*/  LDG.E.64 R14, desc[UR4][R4.64+0x30] ;  /* 0x00003004040e7981 */ /* 0x000f28000c1e1b00 */
[----:B------:R-:W4:Y:S01]  /*01e0*/  LDG.E.64 R16, desc[UR4][R2.64+0x328] ;  /* 0x0003280402107981 */ /* 0x000f22000c1e1b00 */
[----:B-----5:R-:W-:-:S03]  /*01f0*/  DFMA R24, R18, R22, R24 ;  /* 0x000000161218722b */ /* 0x020fc60000000018 */
[----:B------:R-:W5:Y:S04]  /*0200*/  LDG.E.64 R18, desc[UR4][R4.64+0x38] ;  /* 0x0000380404127981 */ /* 0x000f68000c1e1b00 */
[----:B------:R-:W5:Y:S01]  /*0210*/  LDG.E.64 R22, desc[UR4][R2.64+0x330] ;  /* 0x0003300402167981 */ /* 0x000f62000c1e1b00 */
[----:B---3--:R-:W-:-:S03]  /*0220*/  DFMA R24, R6, R8, R24 ;  /* 0x000000080618722b */ /* 0x008fc60000000018 */
        /* <DEDUP_REMOVED lines=47> */
[----:B---3--:R-:W-:Y:S01]  /*0520*/  DFMA R8, R6, R8, R18 ;  /* 0x000000080608722b */ /* 0x008fe20000000012 */
[----:B------:R-:W0:Y:S07]  /*0530*/  LDC.64 R6, c[0x0][0x390] ;  /* 0x0000e400ff067b82 */ /* 0x000e2e0000000a00 */
[----:B--2---:R-:W-:-:S08]  /*0540*/  DFMA R8, R12, R10, R8 ;  /* 0x0000000a0c08722b */ /* 0x004fd00000000008 */
[----:B----4-:R-:W-:-:S08]  /*0550*/  DFMA R8, R14, R16, R8 ;  /* 0x000000100e08722b */ /* 0x010fd00000000008 */
[----:B-----5:R-:W-:Y:S01]  /*0560*/  DFMA R8, R22, R24, R8 ;  /* 0x000000181608722b */ /* 0x020fe20000000008 */
[----:B0-----:R-:W-:-:S04]  /*0570*/  IMAD.WIDE.U32 R6, R21, 0xc80, R6 ;  /* 0x00000c8015067825 */ /* 0x001fc800078e0006 */
[----:B------:R-:W-:-:S03]  /*0580*/  IMAD.WIDE.U32 R6, R20, 0xa0, R6 ;  /* 0x000000a014067825 */ /* 0x000fc600078e0006 */
[----:B------:R-:W-:Y:S01]  /*0590*/  DFMA R8, R26, R28, R8 ;  /* 0x0000001c1a08722b */ /* 0x000fe20000000008 */
[----:B------:R-:W-:-:S06]  /*05a0*/  IMAD.WIDE.U32 R6, R0, 0x8, R6 ;  /* 0x0000000800067825 */ /* 0x000fcc00078e0006 */
[----:B------:R-:W-:Y:S01]  /*05b0*/  STG.E.64 desc[UR4][R6.64], R8 ;  /* 0x0000000806007986 */ /* 0x000fe2000c101b04 */
[----:B------:R-:W-:Y:S05]  /*05c0*/  EXIT ;  /* 0x000000000000794d */ /* 0x000fea0003800000 */
.L_x_7:
        /* <DEDUP_REMOVED lines=11> */
.L_x_10:


//--------------------- .nv.shared.reserved.0     --------------------------
	.section	.nv.shared.reserved.0,"aw",@nobits
	.weak		__nv_reservedSMEM_offset_0_alias
	.size		__nv_reservedSMEM_offset_0_alias, 0, 64
	.other		__nv_reservedSMEM_offset_0_alias,@"STO_CUDA_RESERVED_SHARED STV_DEFAULT"
__nv_reservedSMEM_offset_0_alias:
	.zero		0
	.zero		64


//--------------------- .nv.constant0.output_layer_for_single_output --------------------------
	.section	.nv.constant0.output_layer_for_single_output,"a",@progbits
	.sectionflags	@""
	.align	4
.nv.constant0.output_layer_for_single_output:
	.zero		928


//--------------------- .nv.constant0.relu_layer  --------------------------
	.section	.nv.constant0.relu_layer,"a",@progbits
	.sectionflags	@""
	.align	4
.nv.constant0.relu_layer:
	.zero		904


//--------------------- .nv.constant0.convolution_layer --------------------------
	.section	.nv.constant0.convolution_layer,"a",@progbits
	.sectionflags	@""
	.align	4
.nv.constant0.convolution_layer:
	.zero		920


//--------------------- SYMBOLS --------------------------

	.type		.nv.reservedSmem.offset0,@object
	.size		.nv.reservedSmem.offset0,0x4
